//
// Generated by NVIDIA NVVM Compiler
//
// Compiler Build ID: CL-36424714
// Cuda compilation tools, release 13.0, V13.0.88
// Based on NVVM 20.0.0
//

.version 9.0
.target sm_100
.address_size 64

	// .globl	update_block_mask_gpu_kernel
// _ZZ28update_block_mask_gpu_kernelE6s_data has been demoted

.visible .entry update_block_mask_gpu_kernel(
	.param .u64 .ptr .align 1 update_block_mask_gpu_kernel_param_0,
	.param .u64 .ptr .align 1 update_block_mask_gpu_kernel_param_1,
	.param .f32 update_block_mask_gpu_kernel_param_2,
	.param .u32 update_block_mask_gpu_kernel_param_3,
	.param .u32 update_block_mask_gpu_kernel_param_4,
	.param .u32 update_block_mask_gpu_kernel_param_5,
	.param .u32 update_block_mask_gpu_kernel_param_6,
	.param .u32 update_block_mask_gpu_kernel_param_7
)
{
	.reg .pred 	%p<24>;
	.reg .b16 	%rs<2>;
	.reg .b32 	%r<219>;
	.reg .b32 	%f<101>;
	.reg .b64 	%rd<70>;
	// demoted variable
	.shared .align 4 .b8 _ZZ28update_block_mask_gpu_kernelE6s_data[1024];
	ld.param.u64 	%rd3, [update_block_mask_gpu_kernel_param_0];
	ld.param.u32 	%r86, [update_block_mask_gpu_kernel_param_3];
	ld.param.u32 	%r87, [update_block_mask_gpu_kernel_param_4];
	ld.param.u32 	%r88, [update_block_mask_gpu_kernel_param_5];
	ld.param.u32 	%r89, [update_block_mask_gpu_kernel_param_6];
	ld.param.u32 	%r90, [update_block_mask_gpu_kernel_param_7];
	cvta.to.global.u64 	%rd1, %rd3;
	mov.u32 	%r1, %ctaid.x;
	mov.u32 	%r2, %ctaid.y;
	add.s32 	%r91, %r89, %r90;
	add.s32 	%r92, %r91, -1;
	div.s32 	%r3, %r92, %r90;
	add.s32 	%r93, %r88, %r90;
	add.s32 	%r94, %r93, -1;
	div.s32 	%r95, %r94, %r90;
	setp.ge.s32 	%p1, %r1, %r3;
	setp.ge.s32 	%p2, %r2, %r95;
	or.pred  	%p3, %p1, %p2;
	mov.f32 	%f99, 0f00000000;
	@%p3 bra 	$L__BB0_12;
	mul.lo.s32 	%r4, %r90, %r1;
	add.s32 	%r96, %r4, %r90;
	min.s32 	%r5, %r96, %r89;
	mul.lo.s32 	%r195, %r90, %r2;
	add.s32 	%r97, %r195, %r90;
	min.s32 	%r7, %r97, %r88;
	mov.u32 	%r98, %tid.y;
	mov.u32 	%r99, %ntid.x;
	mov.u32 	%r100, %tid.x;
	mad.lo.s32 	%r8, %r98, %r99, %r100;
	shl.b32 	%r101, %r8, 2;
	mov.u32 	%r102, _ZZ28update_block_mask_gpu_kernelE6s_data;
	add.s32 	%r103, %r102, %r101;
	mov.b32 	%r104, 0;
	st.shared.u32 	[%r103], %r104;
	bar.sync 	0;
	setp.ge.s32 	%p4, %r195, %r7;
	@%p4 bra 	$L__BB0_6;
	min.s32 	%r105, %r87, %r86;
	setp.lt.s32 	%p5, %r105, 1;
	@%p5 bra 	$L__BB0_6;
	and.b32  	%r9, %r86, 15;
	and.b32  	%r10, %r86, 7;
	and.b32  	%r11, %r86, 2147483632;
	and.b32  	%r12, %r86, 3;
	neg.s32 	%r13, %r11;
	mul.lo.s32 	%r106, %r89, %r88;
	mul.lo.s32 	%r107, %r106, %r87;
	shl.b32 	%r14, %r107, 4;
	shl.b32 	%r15, %r87, 3;
	mul.lo.s32 	%r16, %r87, 9;
	mul.lo.s32 	%r17, %r87, 10;
	mul.lo.s32 	%r18, %r87, 11;
	mov.f32 	%f99, 0f00000000;
$L__BB0_4:
	setp.ge.s32 	%p6, %r4, %r5;
	mov.u32 	%r196, %r4;
	@%p6 bra 	$L__BB0_5;
	bra.uni 	$L__BB0_13;
$L__BB0_5:
	add.s32 	%r195, %r195, 1;
	setp.eq.s32 	%p18, %r195, %r7;
	@%p18 bra 	$L__BB0_6;
	bra.uni 	$L__BB0_4;
$L__BB0_6:
	shl.b32 	%r188, %r8, 2;
	mov.u32 	%r189, _ZZ28update_block_mask_gpu_kernelE6s_data;
	add.s32 	%r82, %r189, %r188;
	st.shared.f32 	[%r82], %f99;
	bar.sync 	0;
	mov.u32 	%r190, %ntid.x;
	mov.u32 	%r191, %ntid.y;
	mul.lo.s32 	%r218, %r190, %r191;
	setp.lt.u32 	%p19, %r218, 2;
	@%p19 bra 	$L__BB0_10;
$L__BB0_7:
	shr.u32 	%r85, %r218, 1;
	setp.ge.u32 	%p20, %r8, %r85;
	@%p20 bra 	$L__BB0_9;
	ld.shared.f32 	%f83, [%r82];
	shl.b32 	%r192, %r85, 2;
	add.s32 	%r193, %r82, %r192;
	ld.shared.f32 	%f84, [%r193];
	max.f32 	%f85, %f83, %f84;
	st.shared.f32 	[%r82], %f85;
$L__BB0_9:
	bar.sync 	0;
	setp.gt.u32 	%p21, %r218, 3;
	mov.u32 	%r218, %r85;
	@%p21 bra 	$L__BB0_7;
$L__BB0_10:
	setp.ne.s32 	%p22, %r8, 0;
	@%p22 bra 	$L__BB0_12;
	ld.param.f32 	%f87, [update_block_mask_gpu_kernel_param_2];
	ld.param.u64 	%rd69, [update_block_mask_gpu_kernel_param_1];
	ld.shared.f32 	%f86, [_ZZ28update_block_mask_gpu_kernelE6s_data];
	setp.gt.f32 	%p23, %f86, %f87;
	selp.u16 	%rs1, 1, 0, %p23;
	mad.lo.s32 	%r194, %r3, %r2, %r1;
	cvt.u64.u32 	%rd66, %r194;
	cvta.to.global.u64 	%rd67, %rd69;
	add.s64 	%rd68, %rd67, %rd66;
	st.global.u8 	[%rd68], %rs1;
$L__BB0_12:
	ret;
$L__BB0_13:
	mov.b32 	%r197, 0;
$L__BB0_14:
	setp.lt.u32 	%p7, %r86, 16;
	mov.b32 	%r216, 0;
	@%p7 bra 	$L__BB0_17;
	add.s32 	%r110, %r87, %r197;
	mad.lo.s32 	%r111, %r88, %r110, %r195;
	mad.lo.s32 	%r213, %r89, %r111, %r196;
	shl.b32 	%r112, %r87, 1;
	add.s32 	%r113, %r112, %r197;
	mad.lo.s32 	%r114, %r88, %r113, %r195;
	mad.lo.s32 	%r212, %r89, %r114, %r196;
	mad.lo.s32 	%r115, %r87, 3, %r197;
	mad.lo.s32 	%r116, %r88, %r115, %r195;
	mad.lo.s32 	%r211, %r89, %r116, %r196;
	shl.b32 	%r117, %r87, 2;
	add.s32 	%r118, %r117, %r197;
	mad.lo.s32 	%r119, %r88, %r118, %r195;
	mad.lo.s32 	%r210, %r89, %r119, %r196;
	mad.lo.s32 	%r120, %r87, 5, %r197;
	mad.lo.s32 	%r121, %r88, %r120, %r195;
	mad.lo.s32 	%r209, %r89, %r121, %r196;
	mad.lo.s32 	%r122, %r87, 6, %r197;
	mad.lo.s32 	%r123, %r88, %r122, %r195;
	mad.lo.s32 	%r208, %r89, %r123, %r196;
	mad.lo.s32 	%r124, %r87, 7, %r197;
	mad.lo.s32 	%r125, %r88, %r124, %r195;
	mad.lo.s32 	%r207, %r89, %r125, %r196;
	add.s32 	%r126, %r15, %r197;
	mad.lo.s32 	%r127, %r88, %r126, %r195;
	mad.lo.s32 	%r206, %r89, %r127, %r196;
	add.s32 	%r128, %r16, %r197;
	mad.lo.s32 	%r129, %r88, %r128, %r195;
	mad.lo.s32 	%r205, %r89, %r129, %r196;
	add.s32 	%r130, %r17, %r197;
	mad.lo.s32 	%r131, %r88, %r130, %r195;
	mad.lo.s32 	%r204, %r89, %r131, %r196;
	add.s32 	%r132, %r18, %r197;
	mad.lo.s32 	%r133, %r88, %r132, %r195;
	mad.lo.s32 	%r203, %r89, %r133, %r196;
	mad.lo.s32 	%r134, %r87, 12, %r197;
	mad.lo.s32 	%r135, %r88, %r134, %r195;
	mad.lo.s32 	%r202, %r89, %r135, %r196;
	mad.lo.s32 	%r136, %r87, 13, %r197;
	mad.lo.s32 	%r137, %r88, %r136, %r195;
	mad.lo.s32 	%r201, %r89, %r137, %r196;
	mad.lo.s32 	%r138, %r87, 14, %r197;
	mad.lo.s32 	%r139, %r88, %r138, %r195;
	mad.lo.s32 	%r200, %r89, %r139, %r196;
	mad.lo.s32 	%r140, %r87, 15, %r197;
	mad.lo.s32 	%r141, %r88, %r140, %r195;
	mad.lo.s32 	%r199, %r89, %r141, %r196;
	mad.lo.s32 	%r142, %r88, %r197, %r195;
	mad.lo.s32 	%r198, %r89, %r142, %r196;
	mov.u32 	%r214, %r13;
$L__BB0_16:
	.pragma "nounroll";
	mul.wide.s32 	%rd4, %r198, 4;
	add.s64 	%rd5, %rd1, %rd4;
	ld.global.nc.f32 	%f25, [%rd5];
	max.f32 	%f26, %f99, %f25;
	mul.wide.s32 	%rd6, %r213, 4;
	add.s64 	%rd7, %rd1, %rd6;
	ld.global.nc.f32 	%f27, [%rd7];
	max.f32 	%f28, %f26, %f27;
	mul.wide.s32 	%rd8, %r212, 4;
	add.s64 	%rd9, %rd1, %rd8;
	ld.global.nc.f32 	%f29, [%rd9];
	max.f32 	%f30, %f28, %f29;
	mul.wide.s32 	%rd10, %r211, 4;
	add.s64 	%rd11, %rd1, %rd10;
	ld.global.nc.f32 	%f31, [%rd11];
	max.f32 	%f32, %f30, %f31;
	mul.wide.s32 	%rd12, %r210, 4;
	add.s64 	%rd13, %rd1, %rd12;
	ld.global.nc.f32 	%f33, [%rd13];
	max.f32 	%f34, %f32, %f33;
	mul.wide.s32 	%rd14, %r209, 4;
	add.s64 	%rd15, %rd1, %rd14;
	ld.global.nc.f32 	%f35, [%rd15];
	max.f32 	%f36, %f34, %f35;
	mul.wide.s32 	%rd16, %r208, 4;
	add.s64 	%rd17, %rd1, %rd16;
	ld.global.nc.f32 	%f37, [%rd17];
	max.f32 	%f38, %f36, %f37;
	mul.wide.s32 	%rd18, %r207, 4;
	add.s64 	%rd19, %rd1, %rd18;
	ld.global.nc.f32 	%f39, [%rd19];
	max.f32 	%f40, %f38, %f39;
	mul.wide.s32 	%rd20, %r206, 4;
	add.s64 	%rd21, %rd1, %rd20;
	ld.global.nc.f32 	%f41, [%rd21];
	max.f32 	%f42, %f40, %f41;
	mul.wide.s32 	%rd22, %r205, 4;
	add.s64 	%rd23, %rd1, %rd22;
	ld.global.nc.f32 	%f43, [%rd23];
	max.f32 	%f44, %f42, %f43;
	mul.wide.s32 	%rd24, %r204, 4;
	add.s64 	%rd25, %rd1, %rd24;
	ld.global.nc.f32 	%f45, [%rd25];
	max.f32 	%f46, %f44, %f45;
	mul.wide.s32 	%rd26, %r203, 4;
	add.s64 	%rd27, %rd1, %rd26;
	ld.global.nc.f32 	%f47, [%rd27];
	max.f32 	%f48, %f46, %f47;
	mul.wide.s32 	%rd28, %r202, 4;
	add.s64 	%rd29, %rd1, %rd28;
	ld.global.nc.f32 	%f49, [%rd29];
	max.f32 	%f50, %f48, %f49;
	mul.wide.s32 	%rd30, %r201, 4;
	add.s64 	%rd31, %rd1, %rd30;
	ld.global.nc.f32 	%f51, [%rd31];
	max.f32 	%f52, %f50, %f51;
	mul.wide.s32 	%rd32, %r200, 4;
	add.s64 	%rd33, %rd1, %rd32;
	ld.global.nc.f32 	%f53, [%rd33];
	max.f32 	%f54, %f52, %f53;
	mul.wide.s32 	%rd34, %r199, 4;
	add.s64 	%rd35, %rd1, %rd34;
	ld.global.nc.f32 	%f55, [%rd35];
	max.f32 	%f99, %f54, %f55;
	add.s32 	%r214, %r214, 16;
	add.s32 	%r213, %r213, %r14;
	add.s32 	%r212, %r212, %r14;
	add.s32 	%r211, %r211, %r14;
	add.s32 	%r210, %r210, %r14;
	add.s32 	%r209, %r209, %r14;
	add.s32 	%r208, %r208, %r14;
	add.s32 	%r207, %r207, %r14;
	add.s32 	%r206, %r206, %r14;
	add.s32 	%r205, %r205, %r14;
	add.s32 	%r204, %r204, %r14;
	add.s32 	%r203, %r203, %r14;
	add.s32 	%r202, %r202, %r14;
	add.s32 	%r201, %r201, %r14;
	add.s32 	%r200, %r200, %r14;
	add.s32 	%r199, %r199, %r14;
	add.s32 	%r198, %r198, %r14;
	setp.ne.s32 	%p8, %r214, 0;
	mov.u32 	%r216, %r11;
	@%p8 bra 	$L__BB0_16;
$L__BB0_17:
	setp.eq.s32 	%p9, %r9, 0;
	@%p9 bra 	$L__BB0_27;
	add.s32 	%r143, %r9, -1;
	setp.lt.u32 	%p10, %r143, 7;
	@%p10 bra 	$L__BB0_20;
	mad.lo.s32 	%r144, %r216, %r87, %r197;
	mad.lo.s32 	%r145, %r144, %r88, %r195;
	mad.lo.s32 	%r146, %r145, %r89, %r196;
	mul.wide.s32 	%rd36, %r146, 4;
	add.s64 	%rd37, %rd1, %rd36;
	ld.global.nc.f32 	%f57, [%rd37];
	max.f32 	%f58, %f99, %f57;
	add.s32 	%r147, %r144, %r87;
	mad.lo.s32 	%r148, %r147, %r88, %r195;
	mad.lo.s32 	%r149, %r148, %r89, %r196;
	mul.wide.s32 	%rd38, %r149, 4;
	add.s64 	%rd39, %rd1, %rd38;
	ld.global.nc.f32 	%f59, [%rd39];
	max.f32 	%f60, %f58, %f59;
	add.s32 	%r150, %r147, %r87;
	mad.lo.s32 	%r151, %r150, %r88, %r195;
	mad.lo.s32 	%r152, %r151, %r89, %r196;
	mul.wide.s32 	%rd40, %r152, 4;
	add.s64 	%rd41, %rd1, %rd40;
	ld.global.nc.f32 	%f61, [%rd41];
	max.f32 	%f62, %f60, %f61;
	add.s32 	%r153, %r150, %r87;
	mad.lo.s32 	%r154, %r153, %r88, %r195;
	mad.lo.s32 	%r155, %r154, %r89, %r196;
	mul.wide.s32 	%rd42, %r155, 4;
	add.s64 	%rd43, %rd1, %rd42;
	ld.global.nc.f32 	%f63, [%rd43];
	max.f32 	%f64, %f62, %f63;
	add.s32 	%r156, %r153, %r87;
	mad.lo.s32 	%r157, %r156, %r88, %r195;
	mad.lo.s32 	%r158, %r157, %r89, %r196;
	mul.wide.s32 	%rd44, %r158, 4;
	add.s64 	%rd45, %rd1, %rd44;
	ld.global.nc.f32 	%f65, [%rd45];
	max.f32 	%f66, %f64, %f65;
	add.s32 	%r159, %r156, %r87;
	mad.lo.s32 	%r160, %r159, %r88, %r195;
	mad.lo.s32 	%r161, %r160, %r89, %r196;
	mul.wide.s32 	%rd46, %r161, 4;
	add.s64 	%rd47, %rd1, %rd46;
	ld.global.nc.f32 	%f67, [%rd47];
	max.f32 	%f68, %f66, %f67;
	add.s32 	%r162, %r159, %r87;
	mad.lo.s32 	%r163, %r162, %r88, %r195;
	mad.lo.s32 	%r164, %r163, %r89, %r196;
	mul.wide.s32 	%rd48, %r164, 4;
	add.s64 	%rd49, %rd1, %rd48;
	ld.global.nc.f32 	%f69, [%rd49];
	max.f32 	%f70, %f68, %f69;
	add.s32 	%r165, %r162, %r87;
	mad.lo.s32 	%r166, %r165, %r88, %r195;
	mad.lo.s32 	%r167, %r166, %r89, %r196;
	mul.wide.s32 	%rd50, %r167, 4;
	add.s64 	%rd51, %rd1, %rd50;
	ld.global.nc.f32 	%f71, [%rd51];
	max.f32 	%f99, %f70, %f71;
	add.s32 	%r216, %r216, 8;
$L__BB0_20:
	setp.eq.s32 	%p11, %r10, 0;
	@%p11 bra 	$L__BB0_27;
	add.s32 	%r168, %r10, -1;
	setp.lt.u32 	%p12, %r168, 3;
	@%p12 bra 	$L__BB0_23;
	mad.lo.s32 	%r169, %r216, %r87, %r197;
	mad.lo.s32 	%r170, %r169, %r88, %r195;
	mad.lo.s32 	%r171, %r170, %r89, %r196;
	mul.wide.s32 	%rd52, %r171, 4;
	add.s64 	%rd53, %rd1, %rd52;
	ld.global.nc.f32 	%f73, [%rd53];
	max.f32 	%f74, %f99, %f73;
	add.s32 	%r172, %r169, %r87;
	mad.lo.s32 	%r173, %r172, %r88, %r195;
	mad.lo.s32 	%r174, %r173, %r89, %r196;
	mul.wide.s32 	%rd54, %r174, 4;
	add.s64 	%rd55, %rd1, %rd54;
	ld.global.nc.f32 	%f75, [%rd55];
	max.f32 	%f76, %f74, %f75;
	add.s32 	%r175, %r172, %r87;
	mad.lo.s32 	%r176, %r175, %r88, %r195;
	mad.lo.s32 	%r177, %r176, %r89, %r196;
	mul.wide.s32 	%rd56, %r177, 4;
	add.s64 	%rd57, %rd1, %rd56;
	ld.global.nc.f32 	%f77, [%rd57];
	max.f32 	%f78, %f76, %f77;
	add.s32 	%r178, %r175, %r87;
	mad.lo.s32 	%r179, %r178, %r88, %r195;
	mad.lo.s32 	%r180, %r179, %r89, %r196;
	mul.wide.s32 	%rd58, %r180, 4;
	add.s64 	%rd59, %rd1, %rd58;
	ld.global.nc.f32 	%f79, [%rd59];
	max.f32 	%f99, %f78, %f79;
	add.s32 	%r216, %r216, 4;
$L__BB0_23:
	setp.eq.s32 	%p13, %r12, 0;
	@%p13 bra 	$L__BB0_27;
	setp.eq.s32 	%p14, %r12, 1;
	mad.lo.s32 	%r78, %r216, %r87, %r197;
	mad.lo.s32 	%r181, %r78, %r88, %r195;
	mad.lo.s32 	%r182, %r181, %r89, %r196;
	mul.wide.s32 	%rd60, %r182, 4;
	add.s64 	%rd61, %rd1, %rd60;
	ld.global.nc.f32 	%f80, [%rd61];
	max.f32 	%f99, %f99, %f80;
	@%p14 bra 	$L__BB0_27;
	setp.eq.s32 	%p15, %r12, 2;
	add.s32 	%r79, %r78, %r87;
	mad.lo.s32 	%r183, %r79, %r88, %r195;
	mad.lo.s32 	%r184, %r183, %r89, %r196;
	mul.wide.s32 	%rd62, %r184, 4;
	add.s64 	%rd63, %rd1, %rd62;
	ld.global.nc.f32 	%f81, [%rd63];
	max.f32 	%f99, %f99, %f81;
	@%p15 bra 	$L__BB0_27;
	add.s32 	%r185, %r79, %r87;
	mad.lo.s32 	%r186, %r185, %r88, %r195;
	mad.lo.s32 	%r187, %r186, %r89, %r196;
	mul.wide.s32 	%rd64, %r187, 4;
	add.s64 	%rd65, %rd1, %rd64;
	ld.global.nc.f32 	%f82, [%rd65];
	max.f32 	%f99, %f99, %f82;
$L__BB0_27:
	add.s32 	%r197, %r197, 1;
	setp.ne.s32 	%p16, %r197, %r87;
	@%p16 bra 	$L__BB0_14;
	add.s32 	%r196, %r196, 1;
	setp.eq.s32 	%p17, %r196, %r5;
	@%p17 bra 	$L__BB0_5;
	bra.uni 	$L__BB0_13;

}


// ===== COMPILED SASS (sm_100) =====

	.target	sm_100

	.elftype	@"ET_EXEC"


//--------------------- .note.nv.tkinfo           --------------------------
	.section	.note.nv.tkinfo,"",@"SHT_NOTE"
	.sectionflags	@"SHF_NOTE_NV_TKINFO"
	.tkinfo
        /*0018*/ 	.word	0x00000002
        /*0030*/ 	.string	""
        /*0030*/ 	.string	"ptxas"
        /*0030*/ 	.string	"Cuda compilation tools, release 13.0, V13.0.88"
        /*0030*/ 	.string	"Build cuda_13.0.r13.0/compiler.36424714_0"
        /*0030*/ 	.string	"-arch sm_100 -m 64 "



//--------------------- .note.nv.cuinfo           --------------------------
	.section	.note.nv.cuinfo,"",@"SHT_NOTE"
	.sectionflags	@"SHF_NOTE_NV_CUINFO"
        /*0018*/ 	.short	0x0002
        /*001a*/ 	.short	0x0064
        /*001c*/ 	.short	0x0082
	.zero		2


//--------------------- .nv.info                  --------------------------
	.section	.nv.info,"",@"SHT_CUDA_INFO"
	.align	4


	//----- nvinfo : EIATTR_REGCOUNT
	.align		4
        /*0000*/ 	.byte	0x04, 0x2f
        /*0002*/ 	.short	(.L_1 - .L_0)
	.align		4
.L_0:
        /*0004*/ 	.word	index@(update_block_mask_gpu_kernel)
        /*0008*/ 	.word	0x00000028


	//----- nvinfo : EIATTR_FRAME_SIZE
	.align		4
.L_1:
        /*000c*/ 	.byte	0x04, 0x11
        /*000e*/ 	.short	(.L_3 - .L_2)
	.align		4
.L_2:
        /*0010*/ 	.word	index@(update_block_mask_gpu_kernel)
        /*0014*/ 	.word	0x00000000


	//----- nvinfo : EIATTR_MIN_STACK_SIZE
	.align		4
.L_3:
        /*0018*/ 	.byte	0x04, 0x12
        /*001a*/ 	.short	(.L_5 - .L_4)
	.align		4
.L_4:
        /*001c*/ 	.word	index@(update_block_mask_gpu_kernel)
        /*0020*/ 	.word	0x00000000
.L_5:


//--------------------- .nv.compat                --------------------------
	.section	.nv.compat,"",@"SHT_CUDA_COMPAT_INFO"
	.align	4
        /*0000*/ 	.byte	0x02, 0x09, 0x00, 0x00, 0x02, 0x02, 0x01, 0x00, 0x02, 0x05, 0x05, 0x00, 0x03, 0x07, 0x01, 0x01
        /*0010*/ 	.byte	0x02, 0x03, 0x00, 0x00, 0x02, 0x06, 0x01, 0x00, 0x04, 0x0b, 0x08, 0x00, 0x09, 0x00, 0x00, 0x00
        /*0020*/ 	.byte	0x00, 0x00, 0x00, 0x00


//--------------------- .nv.info.update_block_mask_gpu_kernel --------------------------
	.section	.nv.info.update_block_mask_gpu_kernel,"",@"SHT_CUDA_INFO"
	.sectionflags	@""
	.align	4


	//----- nvinfo : EIATTR_CUDA_API_VERSION
	.align		4
        /*0000*/ 	.byte	0x04, 0x37
        /*0002*/ 	.short	(.L_7 - .L_6)
.L_6:
        /*0004*/ 	.word	0x00000082


	//----- nvinfo : EIATTR_KPARAM_INFO
	.align		4
.L_7:
        /*0008*/ 	.byte	0x04, 0x17
        /*000a*/ 	.short	(.L_9 - .L_8)
.L_8:
        /*000c*/ 	.word	0x00000000
        /*0010*/ 	.short	0x0007
        /*0012*/ 	.short	0x0024
        /*0014*/ 	.byte	0x00, 0xf0, 0x11, 0x00


	//----- nvinfo : EIATTR_KPARAM_INFO
	.align		4
.L_9:
        /*0018*/ 	.byte	0x04, 0x17
        /*001a*/ 	.short	(.L_11 - .L_10)
.L_10:
        /*001c*/ 	.word	0x00000000
        /*0020*/ 	.short	0x0006
        /*0022*/ 	.short	0x0020
        /*0024*/ 	.byte	0x00, 0xf0, 0x11, 0x00


	//----- nvinfo : EIATTR_KPARAM_INFO
	.align		4
.L_11:
        /*0028*/ 	.byte	0x04, 0x17
        /*002a*/ 	.short	(.L_13 - .L_12)
.L_12:
        /*002c*/ 	.word	0x00000000
        /*0030*/ 	.short	0x0005
        /*0032*/ 	.short	0x001c
        /*0034*/ 	.byte	0x00, 0xf0, 0x11, 0x00


	//----- nvinfo : EIATTR_KPARAM_INFO
	.align		4
.L_13:
        /*0038*/ 	.byte	0x04, 0x17
        /*003a*/ 	.short	(.L_15 - .L_14)
.L_14:
        /*003c*/ 	.word	0x00000000
        /*0040*/ 	.short	0x0004
        /*0042*/ 	.short	0x0018
        /*0044*/ 	.byte	0x00, 0xf0, 0x11, 0x00


	//----- nvinfo : EIATTR_KPARAM_INFO
	.align		4
.L_15:
        /*0048*/ 	.byte	0x04, 0x17
        /*004a*/ 	.short	(.L_17 - .L_16)
.L_16:
        /*004c*/ 	.word	0x00000000
        /*0050*/ 	.short	0x0003
        /*0052*/ 	.short	0x0014
        /*0054*/ 	.byte	0x00, 0xf0, 0x11, 0x00


	//----- nvinfo : EIATTR_KPARAM_INFO
	.align		4
.L_17:
        /*0058*/ 	.byte	0x04, 0x17
        /*005a*/ 	.short	(.L_19 - .L_18)
.L_18:
        /*005c*/ 	.word	0x00000000
        /*0060*/ 	.short	0x0002
        /*0062*/ 	.short	0x0010
        /*0064*/ 	.byte	0x00, 0xf0, 0x11, 0x00


	//----- nvinfo : EIATTR_KPARAM_INFO
	.align		4
.L_19:
        /*0068*/ 	.byte	0x04, 0x17
        /*006a*/ 	.short	(.L_21 - .L_20)
.L_20:
        /*006c*/ 	.word	0x00000000
        /*0070*/ 	.short	0x0001
        /*0072*/ 	.short	0x0008
        /*0074*/ 	.byte	0x00, 0xf5, 0x21, 0x00


	//----- nvinfo : EIATTR_KPARAM_INFO
	.align		4
.L_21:
        /*0078*/ 	.byte	0x04, 0x17
        /*007a*/ 	.short	(.L_23 - .L_22)
.L_22:
        /*007c*/ 	.word	0x00000000
        /*0080*/ 	.short	0x0000
        /*0082*/ 	.short	0x0000
        /*0084*/ 	.byte	0x00, 0xf5, 0x21, 0x00


	//----- nvinfo : EIATTR_SPARSE_MMA_MASK
	.align		4
.L_23:
        /*0088*/ 	.byte	0x03, 0x50
        /*008a*/ 	.short	0x0000


	//----- nvinfo : EIATTR_MAXREG_COUNT
	.align		4
        /*008c*/ 	.byte	0x03, 0x1b
        /*008e*/ 	.short	0x00ff


	//----- nvinfo : EIATTR_NUM_BARRIERS
	.align		4
        /*0090*/ 	.byte	0x02, 0x4c
        /*0092*/ 	.byte	0x01
	.zero		1


	//----- nvinfo : EIATTR_MERCURY_ISA_VERSION
	.align		4
        /*0094*/ 	.byte	0x03, 0x5f
        /*0096*/ 	.short	0x0101


	//----- nvinfo : EIATTR_VRC_CTA_INIT_COUNT
	.align		4
        /*0098*/ 	.byte	0x02, 0x4a
	.zero		1
	.zero		1


	//----- nvinfo : EIATTR_EXIT_INSTR_OFFSETS
	.align		4
        /*009c*/ 	.byte	0x04, 0x1c
        /*009e*/ 	.short	(.L_25 - .L_24)


	//   ....[0]....
.L_24:
        /*00a0*/ 	.word	0x000002f0


	//   ....[1]....
        /*00a4*/ 	.word	0x000015f0


	//   ....[2]....
        /*00a8*/ 	.word	0x000016c0


	//----- nvinfo : EIATTR_CBANK_PARAM_SIZE
	.align		4
.L_25:
        /*00ac*/ 	.byte	0x03, 0x19
        /*00ae*/ 	.short	0x0028


	//----- nvinfo : EIATTR_PARAM_CBANK
	.align		4
        /*00b0*/ 	.byte	0x04, 0x0a
        /*00b2*/ 	.short	(.L_27 - .L_26)
	.align		4
.L_26:
        /*00b4*/ 	.word	index@(.nv.constant0.update_block_mask_gpu_kernel)
        /*00b8*/ 	.short	0x0380
        /*00ba*/ 	.short	0x0028


	//----- nvinfo : EIATTR_SW_WAR
	.align		4
.L_27:
        /*00bc*/ 	.byte	0x04, 0x36
        /*00be*/ 	.short	(.L_29 - .L_28)
.L_28:
        /*00c0*/ 	.word	0x00000008
.L_29:


//--------------------- .nv.callgraph             --------------------------
	.section	.nv.callgraph,"",@"SHT_CUDA_CALLGRAPH"
	.align	4
	.sectionentsize	8
	.align		4
        /*0000*/ 	.word	0x00000000
	.align		4
        /*0004*/ 	.word	0xffffffff
	.align		4
        /*0008*/ 	.word	0x00000000
	.align		4
        /*000c*/ 	.word	0xfffffffe
	.align		4
        /*0010*/ 	.word	0x00000000
	.align		4
        /*0014*/ 	.word	0xfffffffd
	.align		4
        /*0018*/ 	.word	0x00000000
	.align		4
        /*001c*/ 	.word	0xfffffffc


//--------------------- .text.update_block_mask_gpu_kernel --------------------------
	.section	.text.update_block_mask_gpu_kernel,"ax",@progbits
	.align	128
        .global         update_block_mask_gpu_kernel
        .type           update_block_mask_gpu_kernel,@function
        .size           update_block_mask_gpu_kernel,(.L_x_13 - update_block_mask_gpu_kernel)
        .other          update_block_mask_gpu_kernel,@"STO_CUDA_ENTRY STV_DEFAULT"
update_block_mask_gpu_kernel:
.text.update_block_mask_gpu_kernel:
[----:B------:R-:W-:Y:S08]  /*0000*/  LDC R1, c[0x0][0x37c] ;  /* 0x0000df00ff017b82 */ /* 0x000ff00000000800 */
[----:B------:R-:W0:Y:S08]  /*0010*/  LDC.64 R4, c[0x0][0x3a0] ;  /* 0x0000e800ff047b82 */ /* 0x000e300000000a00 */
[----:B------:R-:W1:Y:S08]  /*0020*/  LDC R6, c[0x0][0x39c] ;  /* 0x0000e700ff067b82 */ /* 0x000e700000000800 */
[----:B------:R-:W2:Y:S01]  /*0030*/  S2UR UR8, SR_CTAID.X ;  /* 0x00000000000879c3 */ /* 0x000ea20000002500 */
[----:B0-----:R-:W-:-:S02]  /*0040*/  IABS R11, R5 ;  /* 0x00000005000b7213 */ /* 0x001fc40000000000 */
[----:B------:R-:W-:Y:S02]  /*0050*/  IADD3 R8, PT, PT, R4, -0x1, R5 ;  /* 0xffffffff04087810 */ /* 0x000fe40007ffe005 */
[----:B------:R-:W0:Y:S02]  /*0060*/  I2F.RP R0, R11 ;  /* 0x0000000b00007306 */ /* 0x000e240000209400 */
[----:B------:R-:W-:Y:S02]  /*0070*/  IABS R9, R8 ;  /* 0x0000000800097213 */ /* 0x000fe40000000000 */
[----:B-1----:R-:W-:Y:S02]  /*0080*/  IADD3 R10, PT, PT, R5, -0x1, R6 ;  /* 0xffffffff050a7810 */ /* 0x002fe40007ffe006 */
[----:B------:R-:W-:Y:S02]  /*0090*/  LOP3.LUT R8, R8, R5, RZ, 0x3c, !PT ;  /* 0x0000000508087212 */ /* 0x000fe400078e3cff */
[----:B0-----:R-:W0:Y:S02]  /*00a0*/  MUFU.RCP R0, R0 ;  /* 0x0000000000007308 */ /* 0x001e240000001000 */
[----:B0-----:R-:W-:-:S06]  /*00b0*/  IADD3 R2, PT, PT, R0, 0xffffffe, RZ ;  /* 0x0ffffffe00027810 */ /* 0x001fcc0007ffe0ff */
[----:B------:R0:W1:Y:S02]  /*00c0*/  F2I.FTZ.U32.TRUNC.NTZ R3, R2 ;  /* 0x0000000200037305 */ /* 0x000064000021f000 */
[----:B0-----:R-:W-:Y:S01]  /*00d0*/  HFMA2 R2, -RZ, RZ, 0, 0 ;  /* 0x00000000ff027431 */ /* 0x001fe200000001ff */
[----:B-1----:R-:W-:-:S05]  /*00e0*/  IADD3 R12, PT, PT, RZ, -R3, RZ ;  /* 0x80000003ff0c7210 */ /* 0x002fca0007ffe0ff */
[----:B------:R-:W-:Y:S01]  /*00f0*/  IMAD R7, R12, R11, RZ ;  /* 0x0000000b0c077224 */ /* 0x000fe200078e02ff */
[----:B------:R-:W-:Y:S02]  /*0100*/  IABS R12, R10 ;  /* 0x0000000a000c7213 */ /* 0x000fe40000000000 */
[----:B------:R-:W-:Y:S01]  /*0110*/  LOP3.LUT R10, R10, R5, RZ, 0x3c, !PT ;  /* 0x000000050a0a7212 */ /* 0x000fe200078e3cff */
[----:B------:R-:W-:Y:S01]  /*0120*/  IMAD.HI.U32 R3, R3, R7, R2 ;  /* 0x0000000703037227 */ /* 0x000fe200078e0002 */
[----:B------:R-:W-:Y:S02]  /*0130*/  MOV R2, R9 ;  /* 0x0000000900027202 */ /* 0x000fe40000000f00 */
[----:B------:R-:W-:-:S03]  /*0140*/  ISETP.GE.AND P1, PT, R10, RZ, PT ;  /* 0x000000ff0a00720c */ /* 0x000fc60003f26270 */
[----:B------:R-:W-:-:S04]  /*0150*/  IMAD.HI.U32 R7, R3, R12, RZ ;  /* 0x0000000c03077227 */ /* 0x000fc800078e00ff */
[----:B------:R-:W-:Y:S01]  /*0160*/  IMAD.HI.U32 R3, R3, R2, RZ ;  /* 0x0000000203037227 */ /* 0x000fe200078e00ff */
[----:B------:R-:W-:-:S04]  /*0170*/  IADD3 R9, PT, PT, -R7, RZ, RZ ;  /* 0x000000ff07097210 */ /* 0x000fc80007ffe1ff */
[----:B------:R-:W-:Y:S01]  /*0180*/  IADD3 R0, PT, PT, -R3, RZ, RZ ;  /* 0x000000ff03007210 */ /* 0x000fe20007ffe1ff */
[----:B------:R-:W-:-:S04]  /*0190*/  IMAD R9, R11, R9, R12 ;  /* 0x000000090b097224 */ /* 0x000fc800078e020c */
[C---:B------:R-:W-:Y:S01]  /*01a0*/  IMAD R2, R11.reuse, R0, R2 ;  /* 0x000000000b027224 */ /* 0x040fe200078e0202 */
[C---:B------:R-:W-:Y:S01]  /*01b0*/  ISETP.GT.U32.AND P0, PT, R11.reuse, R9, PT ;  /* 0x000000090b00720c */ /* 0x040fe20003f04070 */
[----:B------:R-:W0:Y:S03]  /*01c0*/  S2R R0, SR_CTAID.Y ;  /* 0x0000000000007919 */ /* 0x000e260000002600 */
[----:B------:R-:W-:-:S09]  /*01d0*/  ISETP.GT.U32.AND P2, PT, R11, R2, PT ;  /* 0x000000020b00720c */ /* 0x000fd20003f44070 */
[-C--:B------:R-:W-:Y:S02]  /*01e0*/  @!P0 IADD3 R9, PT, PT, R9, -R11.reuse, RZ ;  /* 0x8000000b09098210 */ /* 0x080fe40007ffe0ff */
[----:B------:R-:W-:Y:S02]  /*01f0*/  @!P0 IADD3 R7, PT, PT, R7, 0x1, RZ ;  /* 0x0000000107078810 */ /* 0x000fe40007ffe0ff */
[-C--:B------:R-:W-:Y:S02]  /*0200*/  @!P2 IADD3 R2, PT, PT, R2, -R11.reuse, RZ ;  /* 0x8000000b0202a210 */ /* 0x080fe40007ffe0ff */
[-C--:B------:R-:W-:Y:S02]  /*0210*/  ISETP.GE.U32.AND P3, PT, R9, R11.reuse, PT ;  /* 0x0000000b0900720c */ /* 0x080fe40003f66070 */
[----:B------:R-:W-:Y:S02]  /*0220*/  ISETP.GE.U32.AND P4, PT, R2, R11, PT ;  /* 0x0000000b0200720c */ /* 0x000fe40003f86070 */
[----:B------:R-:W-:-:S02]  /*0230*/  ISETP.GE.AND P0, PT, R8, RZ, PT ;  /* 0x000000ff0800720c */ /* 0x000fc40003f06270 */
[----:B------:R-:W-:Y:S02]  /*0240*/  @!P2 IADD3 R3, PT, PT, R3, 0x1, RZ ;  /* 0x000000010303a810 */ /* 0x000fe40007ffe0ff */
[----:B------:R-:W-:Y:S02]  /*0250*/  ISETP.NE.AND P2, PT, R5, RZ, PT ;  /* 0x000000ff0500720c */ /* 0x000fe40003f45270 */
[----:B------:R-:W-:-:S03]  /*0260*/  LOP3.LUT R2, RZ, R5, RZ, 0x33, !PT ;  /* 0x00000005ff027212 */ /* 0x000fc600078e33ff */
[----:B------:R-:W-:Y:S02]  /*0270*/  @P3 IADD3 R7, PT, PT, R7, 0x1, RZ ;  /* 0x0000000107073810 */ /* 0x000fe40007ffe0ff */
[----:B------:R-:W-:Y:S02]  /*0280*/  @P4 IADD3 R3, PT, PT, R3, 0x1, RZ ;  /* 0x0000000103034810 */ /* 0x000fe40007ffe0ff */
[----:B------:R-:W-:Y:S02]  /*0290*/  @!P1 IADD3 R7, PT, PT, -R7, RZ, RZ ;  /* 0x000000ff07079210 */ /* 0x000fe40007ffe1ff */
[----:B------:R-:W-:Y:S02]  /*02a0*/  @!P0 IADD3 R3, PT, PT, -R3, RZ, RZ ;  /* 0x000000ff03038210 */ /* 0x000fe40007ffe1ff */
[C---:B------:R-:W-:Y:S02]  /*02b0*/  SEL R7, R2.reuse, R7, !P2 ;  /* 0x0000000702077207 */ /* 0x040fe40005000000 */
[----:B------:R-:W-:-:S02]  /*02c0*/  SEL R3, R2, R3, !P2 ;  /* 0x0000000302037207 */ /* 0x000fc40005000000 */
[----:B0-----:R-:W-:-:S04]  /*02d0*/  ISETP.GE.AND P0, PT, R0, R7, PT ;  /* 0x000000070000720c */ /* 0x001fc80003f06270 */
[----:B--2---:R-:W-:-:S13]  /*02e0*/  ISETP.LE.OR P0, PT, R3, UR8, P0 ;  /* 0x0000000803007c0c */ /* 0x004fda0008703670 */
[----:B------:R-:W-:Y:S05]  /*02f0*/  @P0 EXIT ;  /* 0x000000000000094d */ /* 0x000fea0003800000 */
[----:B------:R-:W0:Y:S01]  /*0300*/  S2R R2, SR_TID.Y ;  /* 0x0000000000027919 */ /* 0x000e220000002200 */
[----:B------:R-:W1:Y:S01]  /*0310*/  LDC R8, c[0x0][0x394] ;  /* 0x0000e500ff087b82 */ /* 0x000e620000000800 */
[----:B------:R-:W0:Y:S01]  /*0320*/  LDCU UR6, c[0x0][0x360] ;  /* 0x00006c00ff0677ac */ /* 0x000e220008000800 */
[----:B------:R-:W0:Y:S01]  /*0330*/  S2R R7, SR_TID.X ;  /* 0x0000000000077919 */ /* 0x000e220000002100 */
[----:B------:R-:W1:Y:S05]  /*0340*/  LDCU UR7, c[0x0][0x398] ;  /* 0x00007300ff0777ac */ /* 0x000e6a0008000800 */
[----:B------:R-:W2:Y:S01]  /*0350*/  S2UR UR5, SR_CgaCtaId ;  /* 0x00000000000579c3 */ /* 0x000ea20000008800 */
[----:B------:R-:W-:Y:S01]  /*0360*/  UMOV UR4, 0x400 ;  /* 0x0000040000047882 */ /* 0x000fe20000000000 */
[----:B------:R-:W3:Y:S01]  /*0370*/  LDCU.64 UR10, c[0x0][0x358] ;  /* 0x00006b00ff0a77ac */ /* 0x000ee20008000a00 */
[----:B-1----:R-:W-:-:S04]  /*0380*/  VIMNMX R8, PT, PT, R8, UR7, PT ;  /* 0x0000000708087c48 */ /* 0x002fc8000bfe0100 */
[----:B------:R-:W-:Y:S01]  /*0390*/  ISETP.GE.AND P0, PT, R8, 0x1, PT ;  /* 0x000000010800780c */ /* 0x000fe20003f06270 */
[----:B--2---:R-:W-:Y:S01]  /*03a0*/  ULEA UR4, UR5, UR4, 0x18 ;  /* 0x0000000405047291 */ /* 0x004fe2000f8ec0ff */
[----:B0-----:R-:W-:Y:S02]  /*03b0*/  IMAD R2, R2, UR6, R7 ;  /* 0x0000000602027c24 */ /* 0x001fe4000f8e0207 */
[----:B------:R-:W-:-:S03]  /*03c0*/  IMAD R7, R0, R5, RZ ;  /* 0x0000000500077224 */ /* 0x000fc600078e02ff */
[----:B------:R-:W-:Y:S02]  /*03d0*/  LEA R9, R2, UR4, 0x2 ;  /* 0x0000000402097c11 */ /* 0x000fe4000f8e10ff */
[----:B------:R-:W-:-:S03]  /*03e0*/  VIADDMNMX R8, R7, R5, R6, PT ;  /* 0x0000000507087246 */ /* 0x000fc60003800106 */
[----:B------:R0:W-:Y:S01]  /*03f0*/  STS [R9], RZ ;  /* 0x000000ff09007388 */ /* 0x0001e20000000800 */
[----:B------:R-:W-:Y:S01]  /*0400*/  BAR.SYNC.DEFER_BLOCKING 0x0 ;  /* 0x0000000000007b1d */ /* 0x000fe20000010000 */
[----:B------:R-:W-:Y:S01]  /*0410*/  ISETP.GE.OR P0, PT, R7, R8, !P0 ;  /* 0x000000080700720c */ /* 0x000fe20004706670 */
[----:B------:R-:W-:-:S12]  /*0420*/  IMAD.MOV.U32 R8, RZ, RZ, RZ ;  /* 0x000000ffff087224 */ /* 0x000fd800078e00ff */
[----:B0--3--:R-:W-:Y:S05]  /*0430*/  @P0 BRA `(.L_x_0) ;  /* 0x00000010000c0947 */ /* 0x009fea0003800000 */
[----:B------:R-:W-:Y:S02]  /*0440*/  IMAD R5, R4, R6, RZ ;  /* 0x0000000604057224 */ /* 0x000fe400078e02ff */
[----:B------:R-:W-:Y:S01]  /*0450*/  HFMA2 R8, -RZ, RZ, 0, 0 ;  /* 0x00000000ff087431 */ /* 0x000fe200000001ff */
[----:B------:R-:W-:Y:S01]  /*0460*/  MOV R6, R7 ;  /* 0x0000000700067202 */ /* 0x000fe20000000f00 */
[----:B------:R-:W-:-:S07]  /*0470*/  IMAD R5, R5, UR7, RZ ;  /* 0x0000000705057c24 */ /* 0x000fce000f8e02ff */
.L_x_9:
[----:B------:R-:W0:Y:S02]  /*0480*/  LDC.64 R10, c[0x0][0x3a0] ;  /* 0x0000e800ff0a7b82 */ /* 0x000e240000000a00 */
[----:B0-----:R-:W-:-:S05]  /*0490*/  IMAD R7, R11, UR8, RZ ;  /* 0x000000080b077c24 */ /* 0x001fca000f8e02ff */
[----:B------:R-:W-:-:S04]  /*04a0*/  VIADDMNMX R10, R7, R11, R10, PT ;  /* 0x0000000b070a7246 */ /* 0x000fc8000380010a */
[----:B------:R-:W-:-:S13]  /*04b0*/  ISETP.GE.AND P0, PT, R7, R10, PT ;  /* 0x0000000a0700720c */ /* 0x000fda0003f06270 */
[----:B------:R-:W-:Y:S05]  /*04c0*/  @P0 BRA `(.L_x_1) ;  /* 0x0000000c00cc0947 */ /* 0x000fea0003800000 */
.L_x_8:
[----:B------:R-:W-:-:S07]  /*04d0*/  MOV R9, RZ ;  /* 0x000000ff00097202 */ /* 0x000fce0000000f00 */
.L_x_7:
[----:B------:R-:W0:Y:S01]  /*04e0*/  LDCU UR4, c[0x0][0x394] ;  /* 0x00007280ff0477ac */ /* 0x000e220008000800 */
[----:B------:R-:W-:Y:S01]  /*04f0*/  HFMA2 R4, -RZ, RZ, 0, 0 ;  /* 0x00000000ff047431 */ /* 0x000fe200000001ff */
[----:B0-----:R-:W-:-:S09]  /*0500*/  UISETP.GE.U32.AND UP0, UPT, UR4, 0x10, UPT ;  /* 0x000000100400788c */ /* 0x001fd2000bf06070 */
[----:B------:R-:W-:Y:S05]  /*0510*/  BRA.U !UP0, `(.L_x_2) ;  /* 0x0000000508c87547 */ /* 0x000fea000b800000 */
[----:B------:R-:W0:Y:S01]  /*0520*/  LDC.64 R10, c[0x0][0x398] ;  /* 0x0000e600ff0a7b82 */ /* 0x000e220000000a00 */
[----:B------:R-:W1:Y:S07]  /*0530*/  LDCU UR4, c[0x0][0x394] ;  /* 0x00007280ff0477ac */ /* 0x000e6e0008000800 */
[----:B------:R-:W2:Y:S01]  /*0540*/  LDC R24, c[0x0][0x3a0] ;  /* 0x0000e800ff187b82 */ /* 0x000ea20000000800 */
[----:B-1----:R-:W-:-:S04]  /*0550*/  ULOP3.LUT UR4, UR4, 0x7ffffff0, URZ, 0xc0, !UPT ;  /* 0x7ffffff004047892 */ /* 0x002fc8000f8ec0ff */
[----:B------:R-:W-:Y:S01]  /*0560*/  UIADD3 UR4, UPT, UPT, -UR4, URZ, URZ ;  /* 0x000000ff04047290 */ /* 0x000fe2000fffe1ff */
[CC--:B0-----:R-:W-:Y:S01]  /*0570*/  LEA R12, R10.reuse, R9.reuse, 0x1 ;  /* 0x000000090a0c7211 */ /* 0x0c1fe200078e08ff */
[C-C-:B------:R-:W-:Y:S01]  /*0580*/  IMAD R13, R10.reuse, 0x3, R9.reuse ;  /* 0x000000030a0d7824 */ /* 0x140fe200078e0209 */
[----:B------:R-:W-:Y:S01]  /*0590*/  IADD3 R4, PT, PT, R9, R10, RZ ;  /* 0x0000000a09047210 */ /* 0x000fe20007ffe0ff */
[C-C-:B------:R-:W-:Y:S01]  /*05a0*/  IMAD R15, R10.reuse, 0xa, R9.reuse ;  /* 0x0000000a0a0f7824 */ /* 0x140fe200078e0209 */
[CC--:B------:R-:W-:Y:S01]  /*05b0*/  LEA R14, R10.reuse, R9.reuse, 0x2 ;  /* 0x000000090a0e7211 */ /* 0x0c0fe200078e10ff */
[C-C-:B------:R-:W-:Y:S01]  /*05c0*/  IMAD R16, R10.reuse, 0x5, R9.reuse ;  /* 0x000000050a107824 */ /* 0x140fe200078e0209 */
[C---:B------:R-:W-:Y:S01]  /*05d0*/  LEA R22, R10.reuse, R9, 0x3 ;  /* 0x000000090a167211 */ /* 0x040fe200078e18ff */
[C-C-:B------:R-:W-:Y:S02]  /*05e0*/  IMAD R18, R10.reuse, 0x6, R9.reuse ;  /* 0x000000060a127824 */ /* 0x140fe400078e0209 */
[----:B------:R-:W-:-:S02]  /*05f0*/  IMAD R20, R10, 0x7, R9 ;  /* 0x000000070a147824 */ /* 0x000fc400078e0209 */
[C-C-:B------:R-:W-:Y:S02]  /*0600*/  IMAD R25, R10.reuse, 0x9, R9.reuse ;  /* 0x000000090a197824 */ /* 0x140fe400078e0209 */
[C-C-:B------:R-:W-:Y:S02]  /*0610*/  IMAD R26, R10.reuse, 0xb, R9.reuse ;  /* 0x0000000b0a1a7824 */ /* 0x140fe400078e0209 */
[C-C-:B------:R-:W-:Y:S02]  /*0620*/  IMAD R17, R10.reuse, 0xc, R9.reuse ;  /* 0x0000000c0a117824 */ /* 0x140fe400078e0209 */
[C-C-:B------:R-:W-:Y:S02]  /*0630*/  IMAD R19, R10.reuse, 0xd, R9.reuse ;  /* 0x0000000d0a137824 */ /* 0x140fe400078e0209 */
[C-C-:B------:R-:W-:Y:S02]  /*0640*/  IMAD R21, R10.reuse, 0xe, R9.reuse ;  /* 0x0000000e0a157824 */ /* 0x140fe400078e0209 */
[----:B------:R-:W-:-:S02]  /*0650*/  IMAD R23, R10, 0xf, R9 ;  /* 0x0000000f0a177824 */ /* 0x000fc400078e0209 */
[-CC-:B------:R-:W-:Y:S02]  /*0660*/  IMAD R10, R12, R11.reuse, R6.reuse ;  /* 0x0000000b0c0a7224 */ /* 0x180fe400078e0206 */
[-CC-:B------:R-:W-:Y:S02]  /*0670*/  IMAD R12, R13, R11.reuse, R6.reuse ;  /* 0x0000000b0d0c7224 */ /* 0x180fe400078e0206 */
[-CC-:B------:R-:W-:Y:S02]  /*0680*/  IMAD R13, R15, R11.reuse, R6.reuse ;  /* 0x0000000b0f0d7224 */ /* 0x180fe400078e0206 */
[-CC-:B------:R-:W-:Y:S02]  /*0690*/  IMAD R30, R9, R11.reuse, R6.reuse ;  /* 0x0000000b091e7224 */ /* 0x180fe400078e0206 */
[-CC-:B------:R-:W-:Y:S02]  /*06a0*/  IMAD R4, R4, R11.reuse, R6.reuse ;  /* 0x0000000b04047224 */ /* 0x180fe400078e0206 */
[----:B------:R-:W-:-:S02]  /*06b0*/  IMAD R14, R14, R11, R6 ;  /* 0x0000000b0e0e7224 */ /* 0x000fc400078e0206 */
        /* <DEDUP_REMOVED lines=9> */
[----:B------:R-:W-:Y:S02]  /*0750*/  IMAD R23, R23, R11, R6 ;  /* 0x0000000b17177224 */ /* 0x000fe400078e0206 */
[-CC-:B--2---:R-:W-:Y:S02]  /*0760*/  IMAD R30, R30, R24.reuse, R7.reuse ;  /* 0x000000181e1e7224 */ /* 0x184fe400078e0207 */
        /* <DEDUP_REMOVED lines=14> */
[----:B------:R-:W-:-:S07]  /*0850*/  IMAD R23, R23, R24, R7 ;  /* 0x0000001817177224 */ /* 0x000fce00078e0207 */
.L_x_3:
[----:B------:R-:W0:Y:S02]  /*0860*/  LDC.64 R24, c[0x0][0x380] ;  /* 0x0000e000ff187b82 */ /* 0x000e240000000a00 */
[----:B0-----:R-:W-:-:S04]  /*0870*/  IMAD.WIDE R28, R30, 0x4, R24 ;  /* 0x000000041e1c7825 */ /* 0x001fc800078e0218 */
[--C-:B------:R-:W-:Y:S02]  /*0880*/  IMAD.WIDE R36, R4, 0x4, R24.reuse ;  /* 0x0000000404247825 */ /* 0x100fe400078e0218 */
[----:B------:R-:W2:Y:S04]  /*0890*/  LDG.E.CONSTANT R29, desc[UR10][R28.64] ;  /* 0x0000000a1c1d7981 */ /* 0x000ea8000c1e9900 */
[----:B------:R-:W2:Y:S01]  /*08a0*/  LDG.E.CONSTANT R36, desc[UR10][R36.64] ;  /* 0x0000000a24247981 */ /* 0x000ea2000c1e9900 */
[----:B------:R-:W-:-:S04]  /*08b0*/  IMAD.WIDE R26, R10, 0x4, R24 ;  /* 0x000000040a1a7825 */ /* 0x000fc800078e0218 */
[--C-:B------:R-:W-:Y:S02]  /*08c0*/  IMAD.WIDE R32, R12, 0x4, R24.reuse ;  /* 0x000000040c207825 */ /* 0x100fe400078e0218 */
[----:B------:R-:W3:Y:S02]  /*08d0*/  LDG.E.CONSTANT R26, desc[UR10][R26.64] ;  /* 0x0000000a1a1a7981 */ /* 0x000ee4000c1e9900 */
[--C-:B------:R-:W-:Y:S02]  /*08e0*/  IMAD.WIDE R34, R14, 0x4, R24.reuse ;  /* 0x000000040e227825 */ /* 0x100fe400078e0218 */
[----:B------:R0:W3:Y:S02]  /*08f0*/  LDG.E.CONSTANT R27, desc[UR10][R32.64] ;  /* 0x0000000a201b7981 */ /* 0x0000e4000c1e9900 */
[----:B0-----:R-:W-:-:S06]  /*0900*/  IMAD.WIDE R32, R16, 0x4, R24 ;  /* 0x0000000410207825 */ /* 0x001fcc00078e0218 */
[----:B------:R-:W4:Y:S01]  /*0910*/  LDG.E.CONSTANT R33, desc[UR10][R32.64] ;  /* 0x0000000a20217981 */ /* 0x000f22000c1e9900 */
[----:B--2---:R-:W-:Y:S01]  /*0920*/  FMNMX3 R28, R8, R29, R36, !PT ;  /* 0x0000001d081c7276 */ /* 0x004fe20007800024 */
[--C-:B------:R-:W-:Y:S02]  /*0930*/  IMAD.WIDE R36, R20, 0x4, R24.reuse ;  /* 0x0000000414247825 */ /* 0x100fe400078e0218 */
[----:B------:R0:W4:Y:S04]  /*0940*/  LDG.E.CONSTANT R8, desc[UR10][R34.64] ;  /* 0x0000000a22087981 */ /* 0x000128000c1e9900 */
[----:B------:R-:W2:Y:S01]  /*0950*/  LDG.E.CONSTANT R37, desc[UR10][R36.64] ;  /* 0x0000000a24257981 */ /* 0x000ea2000c1e9900 */
[----:B0-----:R-:W-:-:S06]  /*0960*/  IMAD.WIDE R34, R18, 0x4, R24 ;  /* 0x0000000412227825 */ /* 0x001fcc00078e0218 */
[----:B------:R-:W2:Y:S01]  /*0970*/  LDG.E.CONSTANT R34, desc[UR10][R34.64] ;  /* 0x0000000a22227981 */ /* 0x000ea2000c1e9900 */
[----:B---3--:R-:W-:Y:S01]  /*0980*/  FMNMX3 R28, R28, R26, R27, !PT ;  /* 0x0000001a1c1c7276 */ /* 0x008fe2000780001b */
[----:B------:R-:W-:-:S05]  /*0990*/  IMAD.WIDE R26, R22, 0x4, R24 ;  /* 0x00000004161a7825 */ /* 0x000fca00078e0218 */
[----:B------:R0:W3:Y:S02]  /*09a0*/  LDG.E.CONSTANT R31, desc[UR10][R26.64] ;  /* 0x0000000a1a1f7981 */ /* 0x0000e4000c1e9900 */
[----:B0-----:R-:W-:Y:S01]  /*09b0*/  IMAD.WIDE R26, R13, 0x4, R24 ;  /* 0x000000040d1a7825 */ /* 0x001fe200078e0218 */
[----:B----4-:R-:W-:-:S03]  /*09c0*/  FMNMX3 R32, R28, R8, R33, !PT ;  /* 0x000000081c207276 */ /* 0x010fc60007800021 */
[----:B------:R-:W-:Y:S01]  /*09d0*/  IMAD.WIDE R28, R11, 0x4, R24 ;  /* 0x000000040b1c7825 */ /* 0x000fe200078e0218 */
[----:B------:R-:W4:Y:S04]  /*09e0*/  LDG.E.CONSTANT R33, desc[UR10][R26.64] ;  /* 0x0000000a1a217981 */ /* 0x000f28000c1e9900 */
[----:B------:R0:W3:Y:S01]  /*09f0*/  LDG.E.CONSTANT R8, desc[UR10][R28.64] ;  /* 0x0000000a1c087981 */ /* 0x0000e2000c1e9900 */
[----:B--2---:R-:W-:Y:S01]  /*0a00*/  FMNMX3 R32, R32, R34, R37, !PT ;  /* 0x0000002220207276 */ /* 0x004fe20007800025 */
[----:B------:R-:W-:-:S04]  /*0a10*/  IMAD.WIDE R34, R15, 0x4, R24 ;  /* 0x000000040f227825 */ /* 0x000fc800078e0218 */
[--C-:B------:R-:W-:Y:S02]  /*0a20*/  IMAD.WIDE R36, R17, 0x4, R24.reuse ;  /* 0x0000000411247825 */ /* 0x100fe400078e0218 */
[----:B------:R-:W4:Y:S02]  /*0a30*/  LDG.E.CONSTANT R34, desc[UR10][R34.64] ;  /* 0x0000000a22227981 */ /* 0x000f24000c1e9900 */
[--C-:B0-----:R-:W-:Y:S02]  /*0a40*/  IMAD.WIDE R28, R19, 0x4, R24.reuse ;  /* 0x00000004131c7825 */ /* 0x101fe400078e0218 */
[----:B------:R-:W2:Y:S02]  /*0a50*/  LDG.E.CONSTANT R36, desc[UR10][R36.64] ;  /* 0x0000000a24247981 */ /* 0x000ea4000c1e9900 */
[--C-:B------:R-:W-:Y:S02]  /*0a60*/  IMAD.WIDE R26, R21, 0x4, R24.reuse ;  /* 0x00000004151a7825 */ /* 0x100fe400078e0218 */
[----:B------:R-:W2:Y:S02]  /*0a70*/  LDG.E.CONSTANT R29, desc[UR10][R28.64] ;  /* 0x0000000a1c1d7981 */ /* 0x000ea4000c1e9900 */
[----:B------:R-:W-:-:S02]  /*0a80*/  IMAD.WIDE R24, R23, 0x4, R24 ;  /* 0x0000000417187825 */ /* 0x000fc400078e0218 */
[----:B------:R-:W5:Y:S04]  /*0a90*/  LDG.E.CONSTANT R27, desc[UR10][R26.64] ;  /* 0x0000000a1a1b7981 */ /* 0x000f68000c1e9900 */
[----:B------:R-:W5:Y:S01]  /*0aa0*/  LDG.E.CONSTANT R24, desc[UR10][R24.64] ;  /* 0x0000000a18187981 */ /* 0x000f62000c1e9900 */
[----:B------:R-:W-:-:S04]  /*0ab0*/  UIADD3 UR4, UPT, UPT, UR4, 0x10, URZ ;  /* 0x0000001004047890 */ /* 0x000fc8000fffe0ff */
[----:B------:R-:W-:Y:S01]  /*0ac0*/  UISETP.NE.AND UP0, UPT, UR4, URZ, UPT ;  /* 0x000000ff0400728c */ /* 0x000fe2000bf05270 */
[C---:B------:R-:W-:Y:S01]  /*0ad0*/  LEA R30, R5.reuse, R30, 0x4 ;  /* 0x0000001e051e7211 */ /* 0x040fe200078e20ff */
[C---:B------:R-:W-:Y:S01]  /*0ae0*/  IMAD R12, R5.reuse, 0x10, R12 ;  /* 0x00000010050c7824 */ /* 0x040fe200078e020c */
[C---:B------:R-:W-:Y:S01]  /*0af0*/  LEA R4, R5.reuse, R4, 0x4 ;  /* 0x0000000405047211 */ /* 0x040fe200078e20ff */
[C---:B------:R-:W-:Y:S01]  /*0b00*/  IMAD R23, R5.reuse, 0x10, R23 ;  /* 0x0000001005177824 */ /* 0x040fe200078e0217 */
[C---:B------:R-:W-:Y:S02]  /*0b10*/  LEA R10, R5.reuse, R10, 0x4 ;  /* 0x0000000a050a7211 */ /* 0x040fe400078e20ff */
[C---:B------:R-:W-:Y:S02]  /*0b20*/  LEA R14, R5.reuse, R14, 0x4 ;  /* 0x0000000e050e7211 */ /* 0x040fe400078e20ff */
[C---:B------:R-:W-:Y:S02]  /*0b30*/  LEA R16, R5.reuse, R16, 0x4 ;  /* 0x0000001005107211 */ /* 0x040fe400078e20ff */
[----:B------:R-:W-:-:S02]  /*0b40*/  LEA R18, R5, R18, 0x4 ;  /* 0x0000001205127211 */ /* 0x000fc400078e20ff */
[C---:B------:R-:W-:Y:S02]  /*0b50*/  LEA R20, R5.reuse, R20, 0x4 ;  /* 0x0000001405147211 */ /* 0x040fe400078e20ff */
[C---:B------:R-:W-:Y:S02]  /*0b60*/  LEA R22, R5.reuse, R22, 0x4 ;  /* 0x0000001605167211 */ /* 0x040fe400078e20ff */
[C---:B------:R-:W-:Y:S02]  /*0b70*/  LEA R11, R5.reuse, R11, 0x4 ;  /* 0x0000000b050b7211 */ /* 0x040fe400078e20ff */
[C---:B------:R-:W-:Y:S02]  /*0b80*/  LEA R13, R5.reuse, R13, 0x4 ;  /* 0x0000000d050d7211 */ /* 0x040fe400078e20ff */
[C---:B------:R-:W-:Y:S02]  /*0b90*/  LEA R15, R5.reuse, R15, 0x4 ;  /* 0x0000000f050f7211 */ /* 0x040fe400078e20ff */
[----:B------:R-:W-:-:S02]  /*0ba0*/  LEA R17, R5, R17, 0x4 ;  /* 0x0000001105117211 */ /* 0x000fc400078e20ff */
[C---:B------:R-:W-:Y:S02]  /*0bb0*/  LEA R19, R5.reuse, R19, 0x4 ;  /* 0x0000001305137211 */ /* 0x040fe400078e20ff */
[----:B------:R-:W-:Y:S02]  /*0bc0*/  LEA R21, R5, R21, 0x4 ;  /* 0x0000001505157211 */ /* 0x000fe400078e20ff */
[----:B---3--:R-:W-:-:S04]  /*0bd0*/  FMNMX3 R8, R32, R31, R8, !PT ;  /* 0x0000001f20087276 */ /* 0x008fc80007800008 */
[----:B----4-:R-:W-:-:S04]  /*0be0*/  FMNMX3 R8, R8, R33, R34, !PT ;  /* 0x0000002108087276 */ /* 0x010fc80007800022 */
[----:B--2---:R-:W-:-:S04]  /*0bf0*/  FMNMX3 R8, R8, R36, R29, !PT ;  /* 0x0000002408087276 */ /* 0x004fc8000780001d */
[----:B-----5:R-:W-:Y:S01]  /*0c00*/  FMNMX3 R8, R8, R27, R24, !PT ;  /* 0x0000001b08087276 */ /* 0x020fe20007800018 */
[----:B------:R-:W-:Y:S06]  /*0c10*/  BRA.U UP0, `(.L_x_3) ;  /* 0xfffffffd00107547 */ /* 0x000fec000b83ffff */
[----:B------:R-:W0:Y:S02]  /*0c20*/  LDC R4, c[0x0][0x394] ;  /* 0x0000e500ff047b82 */ /* 0x000e240000000800 */
[----:B0-----:R-:W-:-:S07]  /*0c30*/  LOP3.LUT R4, R4, 0x7ffffff0, RZ, 0xc0, !PT ;  /* 0x7ffffff004047812 */ /* 0x001fce00078ec0ff */
.L_x_2:
[----:B------:R-:W0:Y:S02]  /*0c40*/  LDC R21, c[0x0][0x394] ;  /* 0x0000e500ff157b82 */ /* 0x000e240000000800 */
[----:B0-----:R-:W-:-:S04]  /*0c50*/  LOP3.LUT R10, R21, 0xf, RZ, 0xc0, !PT ;  /* 0x0000000f150a7812 */ /* 0x001fc800078ec0ff */
[----:B------:R-:W-:-:S13]  /*0c60*/  ISETP.NE.AND P0, PT, R10, RZ, PT ;  /* 0x000000ff0a00720c */ /* 0x000fda0003f05270 */
[----:B------:R-:W-:Y:S05]  /*0c70*/  @!P0 BRA `(.L_x_4) ;  /* 0x0000000400b88947 */ /* 0x000fea0003800000 */
[----:B------:R-:W-:Y:S02]  /*0c80*/  IADD3 R10, PT, PT, R10, -0x1, RZ ;  /* 0xffffffff0a0a7810 */ /* 0x000fe40007ffe0ff */
[----:B------:R-:W-:Y:S02]  /*0c90*/  LOP3.LUT R20, R21, 0x7, RZ, 0xc0, !PT ;  /* 0x0000000715147812 */ /* 0x000fe400078ec0ff */
[----:B------:R-:W-:Y:S02]  /*0ca0*/  ISETP.GE.U32.AND P0, PT, R10, 0x7, PT ;  /* 0x000000070a00780c */ /* 0x000fe40003f06070 */
[----:B------:R-:W-:-:S11]  /*0cb0*/  ISETP.NE.AND P1, PT, R20, RZ, PT ;  /* 0x000000ff1400720c */ /* 0x000fd60003f25270 */
[----:B------:R-:W-:Y:S05]  /*0cc0*/  @!P0 BRA `(.L_x_5) ;  /* 0x0000000000c08947 */ /* 0x000fea0003800000 */
[----:B------:R-:W0:Y:S08]  /*0cd0*/  LDC.64 R12, c[0x0][0x398] ;  /* 0x0000e600ff0c7b82 */ /* 0x000e300000000a00 */
[----:B------:R-:W1:Y:S08]  /*0ce0*/  LDC R24, c[0x0][0x3a0] ;  /* 0x0000e800ff187b82 */ /* 0x000e700000000800 */
[----:B------:R-:W2:Y:S01]  /*0cf0*/  LDC.64 R10, c[0x0][0x380] ;  /* 0x0000e000ff0a7b82 */ /* 0x000ea20000000a00 */
[----:B0-----:R-:W-:-:S05]  /*0d00*/  IMAD R15, R4, R12, R9 ;  /* 0x0000000c040f7224 */ /* 0x001fca00078e0209 */
[C---:B------:R-:W-:Y:S01]  /*0d10*/  IADD3 R17, PT, PT, R15.reuse, R12, RZ ;  /* 0x0000000c0f117210 */ /* 0x040fe20007ffe0ff */
[----:B------:R-:W-:-:S03]  /*0d20*/  IMAD R15, R15, R13, R6 ;  /* 0x0000000d0f0f7224 */ /* 0x000fc600078e0206 */
[C---:B------:R-:W-:Y:S01]  /*0d30*/  IADD3 R19, PT, PT, R17.reuse, R12, RZ ;  /* 0x0000000c11137210 */ /* 0x040fe20007ffe0ff */
[----:B------:R-:W-:Y:S02]  /*0d40*/  IMAD R17, R17, R13, R6 ;  /* 0x0000000d11117224 */ /* 0x000fe400078e0206 */
[--C-:B-1----:R-:W-:Y:S01]  /*0d50*/  IMAD R15, R15, R24, R7.reuse ;  /* 0x000000180f0f7224 */ /* 0x102fe200078e0207 */
[----:B------:R-:W-:Y:S01]  /*0d60*/  IADD3 R25, PT, PT, R19, R12, RZ ;  /* 0x0000000c13197210 */ /* 0x000fe20007ffe0ff */
[----:B------:R-:W-:Y:S02]  /*0d70*/  IMAD R23, R17, R24, R7 ;  /* 0x0000001811177224 */ /* 0x000fe400078e0207 */
[----:B--2---:R-:W-:Y:S01]  /*0d80*/  IMAD.WIDE R16, R15, 0x4, R10 ;  /* 0x000000040f107825 */ /* 0x004fe200078e020a */
[----:B------:R-:W-:-:S03]  /*0d90*/  IADD3 R27, PT, PT, R25, R12, RZ ;  /* 0x0000000c191b7210 */ /* 0x000fc60007ffe0ff */
[-CC-:B------:R-:W-:Y:S01]  /*0da0*/  IMAD R19, R19, R13.reuse, R6.reuse ;  /* 0x0000000d13137224 */ /* 0x180fe200078e0206 */
[----:B------:R-:W-:Y:S01]  /*0db0*/  IADD3 R29, PT, PT, R27, R12, RZ ;  /* 0x0000000c1b1d7210 */ /* 0x000fe20007ffe0ff */
[-CC-:B------:R-:W-:Y:S02]  /*0dc0*/  IMAD R14, R25, R13.reuse, R6.reuse ;  /* 0x0000000d190e7224 */ /* 0x180fe400078e0206 */
[----:B------:R-:W-:Y:S01]  /*0dd0*/  IMAD R19, R19, R24, R7 ;  /* 0x0000001813137224 */ /* 0x000fe200078e0207 */
[CC--:B------:R-:W-:Y:S01]  /*0de0*/  IADD3 R31, PT, PT, R29.reuse, R12.reuse, RZ ;  /* 0x0000000c1d1f7210 */ /* 0x0c0fe20007ffe0ff */
[----:B------:R-:W-:Y:S01]  /*0df0*/  IMAD R29, R29, R13, R6 ;  /* 0x0000000d1d1d7224 */ /* 0x000fe200078e0206 */
[----:B------:R0:W2:Y:S01]  /*0e00*/  LDG.E.CONSTANT R25, desc[UR10][R16.64] ;  /* 0x0000000a10197981 */ /* 0x0000a2000c1e9900 */
[----:B------:R-:W-:Y:S01]  /*0e10*/  IMAD.WIDE R22, R23, 0x4, R10 ;  /* 0x0000000417167825 */ /* 0x000fe200078e020a */
[----:B------:R-:W-:-:S03]  /*0e20*/  IADD3 R15, PT, PT, R31, R12, RZ ;  /* 0x0000000c1f0f7210 */ /* 0x000fc60007ffe0ff */
[-CC-:B------:R-:W-:Y:S01]  /*0e30*/  IMAD R12, R27, R13.reuse, R6.reuse ;  /* 0x0000000d1b0c7224 */ /* 0x180fe200078e0206 */
[----:B------:R1:W2:Y:S01]  /*0e40*/  LDG.E.CONSTANT R26, desc[UR10][R22.64] ;  /* 0x0000000a161a7981 */ /* 0x0002a2000c1e9900 */
[-CC-:B------:R-:W-:Y:S02]  /*0e50*/  IMAD R27, R31, R13.reuse, R6.reuse ;  /* 0x0000000d1f1b7224 */ /* 0x180fe400078e0206 */
[----:B------:R-:W-:Y:S02]  /*0e60*/  IMAD R28, R15, R13, R6 ;  /* 0x0000000d0f1c7224 */ /* 0x000fe400078e0206 */
[-CC-:B------:R-:W-:Y:S02]  /*0e70*/  IMAD R13, R14, R24.reuse, R7.reuse ;  /* 0x000000180e0d7224 */ /* 0x180fe400078e0207 */
[----:B------:R-:W-:Y:S02]  /*0e80*/  IMAD R15, R12, R24, R7 ;  /* 0x000000180c0f7224 */ /* 0x000fe400078e0207 */
[----:B------:R-:W-:-:S04]  /*0e90*/  IMAD.WIDE R18, R19, 0x4, R10 ;  /* 0x0000000413127825 */ /* 0x000fc800078e020a */
[----:B------:R-:W-:Y:S02]  /*0ea0*/  IMAD.WIDE R12, R13, 0x4, R10 ;  /* 0x000000040d0c7825 */ /* 0x000fe400078e020a */
[----:B------:R-:W3:Y:S02]  /*0eb0*/  LDG.E.CONSTANT R18, desc[UR10][R18.64] ;  /* 0x0000000a12127981 */ /* 0x000ee4000c1e9900 */
[-CC-:B------:R-:W-:Y:S02]  /*0ec0*/  IMAD R29, R29, R24.reuse, R7.reuse ;  /* 0x000000181d1d7224 */ /* 0x180fe400078e0207 */
[----:B------:R-:W-:Y:S01]  /*0ed0*/  IMAD R27, R27, R24, R7 ;  /* 0x000000181b1b7224 */ /* 0x000fe200078e0207 */
[----:B------:R-:W3:Y:S01]  /*0ee0*/  LDG.E.CONSTANT R12, desc[UR10][R12.64] ;  /* 0x0000000a0c0c7981 */ /* 0x000ee2000c1e9900 */
[----:B------:R-:W-:-:S04]  /*0ef0*/  IMAD.WIDE R14, R15, 0x4, R10 ;  /* 0x000000040f0e7825 */ /* 0x000fc800078e020a */
[----:B------:R-:W-:Y:S02]  /*0f00*/  IMAD R31, R28, R24, R7 ;  /* 0x000000181c1f7224 */ /* 0x000fe400078e0207 */
[--C-:B0-----:R-:W-:Y:S01]  /*0f10*/  IMAD.WIDE R16, R29, 0x4, R10.reuse ;  /* 0x000000041d107825 */ /* 0x101fe200078e020a */
[----:B------:R-:W4:Y:S03]  /*0f20*/  LDG.E.CONSTANT R14, desc[UR10][R14.64] ;  /* 0x0000000a0e0e7981 */ /* 0x000f26000c1e9900 */
[--C-:B-1----:R-:W-:Y:S02]  /*0f30*/  IMAD.WIDE R22, R27, 0x4, R10.reuse ;  /* 0x000000041b167825 */ /* 0x102fe400078e020a */
[----:B------:R-:W4:Y:S02]  /*0f40*/  LDG.E.CONSTANT R16, desc[UR10][R16.64] ;  /* 0x0000000a10107981 */ /* 0x000f24000c1e9900 */
[----:B------:R-:W-:-:S02]  /*0f50*/  IMAD.WIDE R10, R31, 0x4, R10 ;  /* 0x000000041f0a7825 */ /* 0x000fc400078e020a */
[----:B------:R-:W5:Y:S04]  /*0f60*/  LDG.E.CONSTANT R22, desc[UR10][R22.64] ;  /* 0x0000000a16167981 */ /* 0x000f68000c1e9900 */
[----:B------:R-:W5:Y:S01]  /*0f70*/  LDG.E.CONSTANT R10, desc[UR10][R10.64] ;  /* 0x0000000a0a0a7981 */ /* 0x000f62000c1e9900 */
[----:B------:R-:W-:Y:S02]  /*0f80*/  IADD3 R4, PT, PT, R4, 0x8, RZ ;  /* 0x0000000804047810 */ /* 0x000fe40007ffe0ff */
[----:B--2---:R-:W-:-:S04]  /*0f90*/  FMNMX3 R25, R8, R25, R26, !PT ;  /* 0x0000001908197276 */ /* 0x004fc8000780001a */
[----:B---3--:R-:W-:-:S04]  /*0fa0*/  FMNMX3 R25, R25, R18, R12, !PT ;  /* 0x0000001219197276 */ /* 0x008fc8000780000c */
[----:B----4-:R-:W-:-:S04]  /*0fb0*/  FMNMX3 R25, R25, R14, R16, !PT ;  /* 0x0000000e19197276 */ /* 0x010fc80007800010 */
[----:B-----5:R-:W-:-:S07]  /*0fc0*/  FMNMX3 R8, R25, R22, R10, !PT ;  /* 0x0000001619087276 */ /* 0x020fce000780000a */
.L_x_5:
        /* <DEDUP_REMOVED lines=9> */
[----:B0-----:R-:W-:-:S04]  /*1060*/  IMAD R15, R4, R12, R9 ;  /* 0x0000000c040f7224 */ /* 0x001fc800078e0209 */
[C---:B------:R-:W-:Y:S01]  /*1070*/  IMAD R14, R15.reuse, R13, R6 ;  /* 0x0000000d0f0e7224 */ /* 0x040fe200078e0206 */
[----:B------:R-:W-:-:S03]  /*1080*/  IADD3 R17, PT, PT, R15, R12, RZ ;  /* 0x0000000c0f117210 */ /* 0x000fc60007ffe0ff */
[----:B-1----:R-:W-:Y:S02]  /*1090*/  IMAD R15, R14, R16, R7 ;  /* 0x000000100e0f7224 */ /* 0x002fe400078e0207 */
[C---:B------:R-:W-:Y:S02]  /*10a0*/  IMAD.IADD R19, R17.reuse, 0x1, R12 ;  /* 0x0000000111137824 */ /* 0x040fe400078e020c */
[----:B------:R-:W-:-:S03]  /*10b0*/  IMAD R17, R17, R13, R6 ;  /* 0x0000000d11117224 */ /* 0x000fc600078e0206 */
[C---:B------:R-:W-:Y:S01]  /*10c0*/  IADD3 R12, PT, PT, R19.reuse, R12, RZ ;  /* 0x0000000c130c7210 */ /* 0x040fe20007ffe0ff */
[-CC-:B------:R-:W-:Y:S02]  /*10d0*/  IMAD R19, R19, R13.reuse, R6.reuse ;  /* 0x0000000d13137224 */ /* 0x180fe400078e0206 */
[----:B------:R-:W-:Y:S02]  /*10e0*/  IMAD R17, R17, R16, R7 ;  /* 0x0000001011117224 */ /* 0x000fe400078e0207 */
[----:B------:R-:W-:Y:S02]  /*10f0*/  IMAD R14, R12, R13, R6 ;  /* 0x0000000d0c0e7224 */ /* 0x000fe400078e0206 */
[----:B--2---:R-:W-:-:S04]  /*1100*/  IMAD.WIDE R12, R15, 0x4, R10 ;  /* 0x000000040f0c7825 */ /* 0x004fc800078e020a */
[-CC-:B------:R-:W-:Y:S02]  /*1110*/  IMAD R19, R19, R16.reuse, R7.reuse ;  /* 0x0000001013137224 */ /* 0x180fe400078e0207 */
[----:B------:R-:W-:Y:S01]  /*1120*/  IMAD R23, R14, R16, R7 ;  /* 0x000000100e177224 */ /* 0x000fe200078e0207 */
[----:B------:R-:W2:Y:S01]  /*1130*/  LDG.E.CONSTANT R13, desc[UR10][R12.64] ;  /* 0x0000000a0c0d7981 */ /* 0x000ea2000c1e9900 */
[----:B------:R-:W-:-:S04]  /*1140*/  IMAD.WIDE R14, R17, 0x4, R10 ;  /* 0x00000004110e7825 */ /* 0x000fc800078e020a */
[--C-:B------:R-:W-:Y:S02]  /*1150*/  IMAD.WIDE R16, R19, 0x4, R10.reuse ;  /* 0x0000000413107825 */ /* 0x100fe400078e020a */
[----:B------:R-:W2:Y:S02]  /*1160*/  LDG.E.CONSTANT R14, desc[UR10][R14.64] ;  /* 0x0000000a0e0e7981 */ /* 0x000ea4000c1e9900 */
[----:B------:R-:W-:Y:S02]  /*1170*/  IMAD.WIDE R10, R23, 0x4, R10 ;  /* 0x00000004170a7825 */ /* 0x000fe400078e020a */
[----:B------:R-:W3:Y:S04]  /*1180*/  LDG.E.CONSTANT R17, desc[UR10][R16.64] ;  /* 0x0000000a10117981 */ /* 0x000ee8000c1e9900 */
[----:B------:R-:W3:Y:S01]  /*1190*/  LDG.E.CONSTANT R10, desc[UR10][R10.64] ;  /* 0x0000000a0a0a7981 */ /* 0x000ee2000c1e9900 */
[----:B------:R-:W-:-:S02]  /*11a0*/  IADD3 R4, PT, PT, R4, 0x4, RZ ;  /* 0x0000000404047810 */ /* 0x000fc40007ffe0ff */
[----:B--2---:R-:W-:-:S04]  /*11b0*/  FMNMX3 R8, R8, R13, R14, !PT ;  /* 0x0000000d08087276 */ /* 0x004fc8000780000e */
[----:B---3--:R-:W-:-:S07]  /*11c0*/  FMNMX3 R8, R8, R17, R10, !PT ;  /* 0x0000001108087276 */ /* 0x008fce000780000a */
.L_x_6:
[----:B------:R-:W-:Y:S05]  /*11d0*/  @!P1 BRA `(.L_x_4) ;  /* 0x0000000000609947 */ /* 0x000fea0003800000 */
[----:B------:R-:W0:Y:S08]  /*11e0*/  LDC.64 R12, c[0x0][0x398] ;  /* 0x0000e600ff0c7b82 */ /* 0x000e300000000a00 */
[----:B------:R-:W1:Y:S08]  /*11f0*/  LDC R16, c[0x0][0x3a0] ;  /* 0x0000e800ff107b82 */ /* 0x000e700000000800 */
[----:B------:R-:W2:Y:S01]  /*1200*/  LDC.64 R10, c[0x0][0x380] ;  /* 0x0000e000ff0a7b82 */ /* 0x000ea20000000a00 */
[----:B0-----:R-:W-:-:S04]  /*1210*/  IMAD R17, R4, R12, R9 ;  /* 0x0000000c04117224 */ /* 0x001fc800078e0209 */
[----:B------:R-:W-:-:S04]  /*1220*/  IMAD R4, R17, R13, R6 ;  /* 0x0000000d11047224 */ /* 0x000fc800078e0206 */
[----:B-1----:R-:W-:-:S04]  /*1230*/  IMAD R15, R4, R16, R7 ;  /* 0x00000010040f7224 */ /* 0x002fc800078e0207 */
[----:B--2---:R-:W-:-:S06]  /*1240*/  IMAD.WIDE R14, R15, 0x4, R10 ;  /* 0x000000040f0e7825 */ /* 0x004fcc00078e020a */
[----:B------:R-:W2:Y:S01]  /*1250*/  LDG.E.CONSTANT R15, desc[UR10][R14.64] ;  /* 0x0000000a0e0f7981 */ /* 0x000ea2000c1e9900 */
[----:B------:R-:W-:Y:S02]  /*1260*/  ISETP.NE.AND P0, PT, R21, 0x1, PT ;  /* 0x000000011500780c */ /* 0x000fe40003f05270 */
[----:B--2---:R-:W-:-:S11]  /*1270*/  FMNMX R8, R8, R15, !PT ;  /* 0x0000000f08087209 */ /* 0x004fd60007800000 */
[----:B------:R-:W-:Y:S05]  /*1280*/  @!P0 BRA `(.L_x_4) ;  /* 0x0000000000348947 */ /* 0x000fea0003800000 */
[----:B------:R-:W-:Y:S02]  /*1290*/  ISETP.NE.AND P0, PT, R21, 0x2, PT ;  /* 0x000000021500780c */ /* 0x000fe40003f05270 */
[----:B------:R-:W-:-:S05]  /*12a0*/  IADD3 R17, PT, PT, R17, R12, RZ ;  /* 0x0000000c11117210 */ /* 0x000fca0007ffe0ff */
[----:B------:R-:W-:-:S06]  /*12b0*/  IMAD R4, R17, R13, R6 ;  /* 0x0000000d11047224 */ /* 0x000fcc00078e0206 */
[----:B------:R-:W-:-:S05]  /*12c0*/  @P0 IADD3 R12, PT, PT, R17, R12, RZ ;  /* 0x0000000c110c0210 */ /* 0x000fca0007ffe0ff */
[----:B------:R-:W-:Y:S02]  /*12d0*/  @P0 IMAD R12, R12, R13, R6 ;  /* 0x0000000d0c0c0224 */ /* 0x000fe400078e0206 */
[-CC-:B------:R-:W-:Y:S02]  /*12e0*/  IMAD R13, R4, R16.reuse, R7.reuse ;  /* 0x00000010040d7224 */ /* 0x180fe400078e0207 */
[----:B------:R-:W-:Y:S02]  /*12f0*/  @P0 IMAD R15, R12, R16, R7 ;  /* 0x000000100c0f0224 */ /* 0x000fe400078e0207 */
[----:B------:R-:W-:-:S04]  /*1300*/  IMAD.WIDE R12, R13, 0x4, R10 ;  /* 0x000000040d0c7825 */ /* 0x000fc800078e020a */
[----:B------:R-:W-:Y:S02]  /*1310*/  @P0 IMAD.WIDE R10, R15, 0x4, R10 ;  /* 0x000000040f0a0825 */ /* 0x000fe400078e020a */
[----:B------:R-:W2:Y:S04]  /*1320*/  LDG.E.CONSTANT R13, desc[UR10][R12.64] ;  /* 0x0000000a0c0d7981 */ /* 0x000ea8000c1e9900 */
[----:B------:R-:W3:Y:S01]  /*1330*/  @P0 LDG.E.CONSTANT R11, desc[UR10][R10.64] ;  /* 0x0000000a0a0b0981 */ /* 0x000ee2000c1e9900 */
[----:B--2---:R-:W-:-:S04]  /*1340*/  FMNMX R8, R8, R13, !PT ;  /* 0x0000000d08087209 */ /* 0x004fc80007800000 */
[----:B---3--:R-:W-:-:S07]  /*1350*/  @P0 FMNMX R8, R8, R11, !PT ;  /* 0x0000000b08080209 */ /* 0x008fce0007800000 */
.L_x_4:
[----:B------:R-:W0:Y:S01]  /*1360*/  LDCU UR4, c[0x0][0x398] ;  /* 0x00007300ff0477ac */ /* 0x000e220008000800 */
[----:B------:R-:W-:-:S04]  /*1370*/  IADD3 R9, PT, PT, R9, 0x1, RZ ;  /* 0x0000000109097810 */ /* 0x000fc80007ffe0ff */
[----:B0-----:R-:W-:-:S13]  /*1380*/  ISETP.NE.AND P0, PT, R9, UR4, PT ;  /* 0x0000000409007c0c */ /* 0x001fda000bf05270 */
[----:B------:R-:W-:Y:S05]  /*1390*/  @P0 BRA `(.L_x_7) ;  /* 0xfffffff000500947 */ /* 0x000fea000383ffff */
[----:B------:R-:W0:Y:S01]  /*13a0*/  LDC.64 R10, c[0x0][0x3a0] ;  /* 0x0000e800ff0a7b82 */ /* 0x000e220000000a00 */
[----:B------:R-:W-:Y:S01]  /*13b0*/  IADD3 R7, PT, PT, R7, 0x1, RZ ;  /* 0x0000000107077810 */ /* 0x000fe20007ffe0ff */
[----:B0-----:R-:W-:-:S05]  /*13c0*/  IMAD R4, R11, UR8, RZ ;  /* 0x000000080b047c24 */ /* 0x001fca000f8e02ff */
[----:B------:R-:W-:-:S04]  /*13d0*/  VIADDMNMX R4, R4, R11, R10, PT ;  /* 0x0000000b04047246 */ /* 0x000fc8000380010a */
[----:B------:R-:W-:-:S13]  /*13e0*/  ISETP.NE.AND P0, PT, R7, R4, PT ;  /* 0x000000040700720c */ /* 0x000fda0003f05270 */
[----:B------:R-:W-:Y:S05]  /*13f0*/  @P0 BRA `(.L_x_8) ;  /* 0xfffffff000340947 */ /* 0x000fea000383ffff */
.L_x_1:
[----:B------:R-:W0:Y:S01]  /*1400*/  LDC R4, c[0x0][0x39c] ;  /* 0x0000e700ff047b82 */ /* 0x000e220000000800 */
[----:B------:R-:W1:Y:S01]  /*1410*/  LDCU UR4, c[0x0][0x3a4] ;  /* 0x00007480ff0477ac */ /* 0x000e620008000800 */
[----:B------:R-:W-:Y:S01]  /*1420*/  IADD3 R6, PT, PT, R6, 0x1, RZ ;  /* 0x0000000106067810 */ /* 0x000fe20007ffe0ff */
[----:B-1----:R-:W-:-:S05]  /*1430*/  IMAD R7, R0, UR4, RZ ;  /* 0x0000000400077c24 */ /* 0x002fca000f8e02ff */
[----:B0-----:R-:W-:-:S04]  /*1440*/  VIADDMNMX R7, R7, UR4, R4, PT ;  /* 0x0000000407077c46 */ /* 0x001fc8000b800104 */
[----:B------:R-:W-:-:S13]  /*1450*/  ISETP.NE.AND P0, PT, R6, R7, PT ;  /* 0x000000070600720c */ /* 0x000fda0003f05270 */
[----:B------:R-:W-:Y:S05]  /*1460*/  @P0 BRA `(.L_x_9) ;  /* 0xfffffff000040947 */ /* 0x000fea000383ffff */
.L_x_0:
[----:B------:R-:W0:Y:S01]  /*1470*/  S2UR UR7, SR_CgaCtaId ;  /* 0x00000000000779c3 */ /* 0x000e220000008800 */
[----:B------:R-:W1:Y:S01]  /*1480*/  LDCU UR4, c[0x0][0x360] ;  /* 0x00006c00ff0477ac */ /* 0x000e620008000800 */
[----:B------:R-:W-:Y:S01]  /*1490*/  ISETP.NE.AND P1, PT, R2, RZ, PT ;  /* 0x000000ff0200720c */ /* 0x000fe20003f25270 */
[----:B------:R-:W-:Y:S01]  /*14a0*/  UMOV UR6, 0x400 ;  /* 0x0000040000067882 */ /* 0x000fe20000000000 */
[----:B------:R-:W1:Y:S01]  /*14b0*/  LDCU UR5, c[0x0][0x364] ;  /* 0x00006c80ff0577ac */ /* 0x000e620008000800 */
[----:B0-----:R-:W-:Y:S02]  /*14c0*/  ULEA UR6, UR7, UR6, 0x18 ;  /* 0x0000000607067291 */ /* 0x001fe4000f8ec0ff */
[----:B-1----:R-:W-:-:S04]  /*14d0*/  UIMAD UR4, UR4, UR5, URZ ;  /* 0x00000005040472a4 */ /* 0x002fc8000f8e02ff */
[----:B------:R-:W-:Y:S01]  /*14e0*/  LEA R10, R2, UR6, 0x2 ;  /* 0x00000006020a7c11 */ /* 0x000fe2000f8e10ff */
[----:B------:R-:W-:-:S04]  /*14f0*/  UISETP.GE.U32.AND UP0, UPT, UR4, 0x2, UPT ;  /* 0x000000020400788c */ /* 0x000fc8000bf06070 */
[----:B------:R0:W-:Y:S01]  /*1500*/  STS [R10], R8 ;  /* 0x000000080a007388 */ /* 0x0001e20000000800 */
[----:B------:R-:W-:Y:S06]  /*1510*/  BAR.SYNC.DEFER_BLOCKING 0x0 ;  /* 0x0000000000007b1d */ /* 0x000fec0000010000 */
[----:B------:R-:W-:Y:S05]  /*1520*/  BRA.U !UP0, `(.L_x_10) ;  /* 0x0000000108307547 */ /* 0x000fea000b800000 */
[----:B------:R-:W-:-:S07]  /*1530*/  MOV R4, UR4 ;  /* 0x0000000400047c02 */ /* 0x000fce0008000f00 */
.L_x_11:
[----:B------:R-:W-:-:S04]  /*1540*/  SHF.R.U32.HI R7, RZ, 0x1, R4 ;  /* 0x00000001ff077819 */ /* 0x000fc80000011604 */
[----:B------:R-:W-:-:S13]  /*1550*/  ISETP.GE.U32.AND P0, PT, R2, R7, PT ;  /* 0x000000070200720c */ /* 0x000fda0003f06070 */
[----:B------:R-:W-:Y:S01]  /*1560*/  @!P0 LEA R6, R7, R10, 0x2 ;  /* 0x0000000a07068211 */ /* 0x000fe200078e10ff */
[----:B------:R-:W-:Y:S05]  /*1570*/  @!P0 LDS R5, [R10] ;  /* 0x000000000a058984 */ /* 0x000fea0000000800 */
[----:B------:R-:W1:Y:S02]  /*1580*/  @!P0 LDS R6, [R6] ;  /* 0x0000000006068984 */ /* 0x000e640000000800 */
[----:B-1----:R-:W-:-:S05]  /*1590*/  @!P0 FMNMX R5, R5, R6, !PT ;  /* 0x0000000605058209 */ /* 0x002fca0007800000 */
[----:B------:R1:W-:Y:S01]  /*15a0*/  @!P0 STS [R10], R5 ;  /* 0x000000050a008388 */ /* 0x0003e20000000800 */
[----:B------:R-:W-:Y:S01]  /*15b0*/  BAR.SYNC.DEFER_BLOCKING 0x0 ;  /* 0x0000000000007b1d */ /* 0x000fe20000010000 */
[----:B------:R-:W-:Y:S02]  /*15c0*/  ISETP.GT.U32.AND P0, PT, R4, 0x3, PT ;  /* 0x000000030400780c */ /* 0x000fe40003f04070 */
[----:B------:R-:W-:-:S11]  /*15d0*/  MOV R4, R7 ;  /* 0x0000000700047202 */ /* 0x000fd60000000f00 */
[----:B-1----:R-:W-:Y:S05]  /*15e0*/  @P0 BRA `(.L_x_11) ;  /* 0xfffffffc00d40947 */ /* 0x002fea000383ffff */
.L_x_10:
[----:B------:R-:W-:Y:S05]  /*15f0*/  @P1 EXIT ;  /* 0x000000000000194d */ /* 0x000fea0003800000 */
[----:B------:R-:W1:Y:S01]  /*1600*/  S2UR UR5, SR_CgaCtaId ;  /* 0x00000000000579c3 */ /* 0x000e620000008800 */
[----:B------:R-:W-:Y:S01]  /*1610*/  UMOV UR4, 0x400 ;  /* 0x0000040000047882 */ /* 0x000fe20000000000 */
[----:B------:R-:W2:Y:S01]  /*1620*/  LDCU.64 UR6, c[0x0][0x388] ;  /* 0x00007100ff0677ac */ /* 0x000ea20008000a00 */
[----:B------:R-:W-:-:S05]  /*1630*/  IMAD R3, R3, R0, UR8 ;  /* 0x0000000803037e24 */ /* 0x000fca000f8e0200 */
[----:B--2---:R-:W-:Y:S01]  /*1640*/  IADD3 R2, P1, PT, R3, UR6, RZ ;  /* 0x0000000603027c10 */ /* 0x004fe2000ff3e0ff */
[----:B-1----:R-:W-:-:S03]  /*1650*/  ULEA UR4, UR5, UR4, 0x18 ;  /* 0x0000000405047291 */ /* 0x002fc6000f8ec0ff */
[----:B------:R-:W-:-:S06]  /*1660*/  IADD3.X R3, PT, PT, RZ, UR7, RZ, P1, !PT ;  /* 0x00000007ff037c10 */ /* 0x000fcc0008ffe4ff */
[----:B------:R-:W1:Y:S02]  /*1670*/  LDS R4, [UR4] ;  /* 0x00000004ff047984 */ /* 0x000e640008000800 */
[----:B------:R-:W1:Y:S02]  /*1680*/  LDCU UR4, c[0x0][0x390] ;  /* 0x00007200ff0477ac */ /* 0x000e640008000800 */
[----:B-1----:R-:W-:-:S04]  /*1690*/  FSETP.GT.AND P0, PT, R4, UR4, PT ;  /* 0x0000000404007c0b */ /* 0x002fc8000bf04000 */
[----:B------:R-:W-:-:S05]  /*16a0*/  SEL R5, RZ, 0x1, !P0 ;  /* 0x00000001ff057807 */ /* 0x000fca0004000000 */
[----:B------:R-:W-:Y:S01]  /*16b0*/  STG.E.U8 desc[UR10][R2.64], R5 ;  /* 0x0000000502007986 */ /* 0x000fe2000c10110a */
[----:B------:R-:W-:Y:S05]  /*16c0*/  EXIT ;  /* 0x000000000000794d */ /* 0x000fea0003800000 */
.L_x_12:
[----:B------:R-:W-:-:S00]  /*16d0*/  BRA `(.L_x_12) ;  /* 0xfffffffc00fc7947 */ /* 0x000fc0000383ffff */
[----:B------:R-:W-:-:S00]  /*16e0*/  NOP ;  /* 0x0000000000007918 */ /* 0x000fc00000000000 */
        /* <DEDUP_REMOVED lines=9> */
.L_x_13:


//--------------------- .nv.shared.update_block_mask_gpu_kernel --------------------------
	.section	.nv.shared.update_block_mask_gpu_kernel,"aw",@nobits
	.sectionflags	@""
	.align	4
.nv.shared.update_block_mask_gpu_kernel:
	.zero		2048


//--------------------- .nv.shared.reserved.0     --------------------------
	.section	.nv.shared.reserved.0,"aw",@nobits
	.weak		__nv_reservedSMEM_offset_0_alias
	.size		__nv_reservedSMEM_offset_0_alias, 0, 64
	.other		__nv_reservedSMEM_offset_0_alias,@"STO_CUDA_RESERVED_SHARED STV_DEFAULT"
__nv_reservedSMEM_offset_0_alias:
	.zero		0
	.zero		64


//--------------------- .nv.constant0.update_block_mask_gpu_kernel --------------------------
	.section	.nv.constant0.update_block_mask_gpu_kernel,"a",@progbits
	.sectionflags	@""
	.align	4
.nv.constant0.update_block_mask_gpu_kernel:
	.zero		936


//--------------------- SYMBOLS --------------------------

	.type		.nv.reservedSmem.offset0,@object
	.size		.nv.reservedSmem.offset0,0x4
	.type		.nv.reservedSmem.cap,@object
	.size		.nv.reservedSmem.cap,0x4
